//
// Generated by NVIDIA NVVM Compiler
//
// Compiler Build ID: CL-36424714
// Cuda compilation tools, release 13.0, V13.0.88
// Based on NVVM 20.0.0
//

.version 9.0
.target sm_100
.address_size 64


.func _Z7heapifyPiii(
	.param .b64 _Z7heapifyPiii_param_0,
	.param .b32 _Z7heapifyPiii_param_1,
	.param .b32 _Z7heapifyPiii_param_2
)
{
	.reg .pred 	%p<6>;
	.reg .b32 	%r<20>;
	.reg .b64 	%rd<11>;

	ld.param.u64 	%rd4, [_Z7heapifyPiii_param_0];
	ld.param.u32 	%r8, [_Z7heapifyPiii_param_1];
	ld.param.u32 	%r17, [_Z7heapifyPiii_param_2];
	cvta.to.global.u64 	%rd1, %rd4;
	mov.u32 	%r19, %r17;
$L__BB0_1:
	shl.b32 	%r10, %r17, 1;
	or.b32  	%r2, %r10, 1;
	add.s32 	%r3, %r10, 2;
	setp.ge.s32 	%p1, %r2, %r8;
	mul.wide.s32 	%rd5, %r10, 4;
	add.s64 	%rd2, %rd1, %rd5;
	mul.wide.s32 	%rd6, %r17, 4;
	sub.s64 	%rd3, %rd2, %rd6;
	@%p1 bra 	$L__BB0_3;
	ld.global.u32 	%r11, [%rd2+4];
	ld.global.u32 	%r12, [%rd3];
	setp.gt.s32 	%p2, %r11, %r12;
	selp.b32 	%r19, %r2, %r17, %p2;
$L__BB0_3:
	setp.ge.s32 	%p3, %r3, %r8;
	@%p3 bra 	$L__BB0_5;
	ld.global.u32 	%r13, [%rd2+8];
	mul.wide.s32 	%rd7, %r19, 4;
	add.s64 	%rd8, %rd1, %rd7;
	ld.global.u32 	%r14, [%rd8];
	setp.gt.s32 	%p4, %r13, %r14;
	selp.b32 	%r19, %r3, %r19, %p4;
$L__BB0_5:
	setp.eq.s32 	%p5, %r19, %r17;
	@%p5 bra 	$L__BB0_7;
	mul.wide.s32 	%rd9, %r19, 4;
	add.s64 	%rd10, %rd1, %rd9;
	ld.global.u32 	%r15, [%rd3];
	ld.global.u32 	%r16, [%rd10];
	st.global.u32 	[%rd3], %r16;
	st.global.u32 	[%rd10], %r15;
	mov.u32 	%r17, %r19;
	bra.uni 	$L__BB0_1;
$L__BB0_7:
	ret;

}
	// .globl	_Z4sortPii
.visible .entry _Z4sortPii(
	.param .u64 .ptr .align 1 _Z4sortPii_param_0,
	.param .u32 _Z4sortPii_param_1
)
{
	.reg .pred 	%p<15>;
	.reg .b32 	%r<133>;
	.reg .b64 	%rd<61>;

	ld.param.u64 	%rd2, [_Z4sortPii_param_0];
	ld.param.u32 	%r33, [_Z4sortPii_param_1];
	cvta.to.global.u64 	%rd1, %rd2;
	setp.lt.s32 	%p1, %r33, 2;
	@%p1 bra 	$L__BB1_7;
	shr.u32 	%r124, %r33, 1;
	add.s32 	%r2, %r124, -1;
	and.b32  	%r3, %r124, 3;
	setp.eq.s32 	%p2, %r3, 0;
	@%p2 bra 	$L__BB1_4;
	neg.s32 	%r122, %r3;
	mov.u32 	%r123, %r2;
$L__BB1_3:
	.pragma "nounroll";
	mov.u32 	%r124, %r123;
	{ // callseq 0, 0
	.param .b64 param0;
	st.param.b64 	[param0], %rd2;
	.param .b32 param1;
	st.param.b32 	[param1], %r33;
	.param .b32 param2;
	st.param.b32 	[param2], %r124;
	call.uni 
	_Z7heapifyPiii, 
	(
	param0, 
	param1, 
	param2
	);
	} // callseq 0
	add.s32 	%r123, %r124, -1;
	add.s32 	%r122, %r122, 1;
	setp.ne.s32 	%p3, %r122, 0;
	@%p3 bra 	$L__BB1_3;
$L__BB1_4:
	setp.lt.u32 	%p4, %r2, 3;
	@%p4 bra 	$L__BB1_7;
	add.s32 	%r125, %r124, 4;
$L__BB1_6:
	add.s32 	%r34, %r125, -5;
	{ // callseq 1, 0
	.param .b64 param0;
	st.param.b64 	[param0], %rd2;
	.param .b32 param1;
	st.param.b32 	[param1], %r33;
	.param .b32 param2;
	st.param.b32 	[param2], %r34;
	call.uni 
	_Z7heapifyPiii, 
	(
	param0, 
	param1, 
	param2
	);
	} // callseq 1
	add.s32 	%r35, %r125, -6;
	{ // callseq 2, 0
	.param .b64 param0;
	st.param.b64 	[param0], %rd2;
	.param .b32 param1;
	st.param.b32 	[param1], %r33;
	.param .b32 param2;
	st.param.b32 	[param2], %r35;
	call.uni 
	_Z7heapifyPiii, 
	(
	param0, 
	param1, 
	param2
	);
	} // callseq 2
	add.s32 	%r36, %r125, -7;
	{ // callseq 3, 0
	.param .b64 param0;
	st.param.b64 	[param0], %rd2;
	.param .b32 param1;
	st.param.b32 	[param1], %r33;
	.param .b32 param2;
	st.param.b32 	[param2], %r36;
	call.uni 
	_Z7heapifyPiii, 
	(
	param0, 
	param1, 
	param2
	);
	} // callseq 3
	add.s32 	%r37, %r125, -8;
	{ // callseq 4, 0
	.param .b64 param0;
	st.param.b64 	[param0], %rd2;
	.param .b32 param1;
	st.param.b32 	[param1], %r33;
	.param .b32 param2;
	st.param.b32 	[param2], %r37;
	call.uni 
	_Z7heapifyPiii, 
	(
	param0, 
	param1, 
	param2
	);
	} // callseq 4
	add.s32 	%r125, %r125, -4;
	setp.gt.s32 	%p5, %r125, 4;
	@%p5 bra 	$L__BB1_6;
$L__BB1_7:
	setp.lt.s32 	%p6, %r33, 1;
	@%p6 bra 	$L__BB1_21;
	and.b32  	%r11, %r33, 15;
	setp.lt.u32 	%p7, %r33, 16;
	mov.u32 	%r129, %r33;
	@%p7 bra 	$L__BB1_12;
	add.s32 	%r127, %r33, -8;
	and.b32  	%r38, %r33, 2147483632;
	neg.s32 	%r126, %r38;
$L__BB1_10:
	.pragma "nounroll";
	add.s32 	%r39, %r127, 7;
	mul.wide.u32 	%rd3, %r39, 4;
	add.s64 	%rd4, %rd1, %rd3;
	ld.global.u32 	%r40, [%rd1];
	ld.global.u32 	%r41, [%rd4];
	st.global.u32 	[%rd1], %r41;
	st.global.u32 	[%rd4], %r40;
	{ // callseq 5, 0
	.param .b64 param0;
	st.param.b64 	[param0], %rd2;
	.param .b32 param1;
	st.param.b32 	[param1], %r39;
	.param .b32 param2;
	st.param.b32 	[param2], 0;
	call.uni 
	_Z7heapifyPiii, 
	(
	param0, 
	param1, 
	param2
	);
	} // callseq 5
	add.s32 	%r42, %r127, 6;
	mul.wide.u32 	%rd5, %r42, 4;
	add.s64 	%rd6, %rd1, %rd5;
	ld.global.u32 	%r43, [%rd1];
	ld.global.u32 	%r44, [%rd6];
	st.global.u32 	[%rd1], %r44;
	st.global.u32 	[%rd6], %r43;
	{ // callseq 6, 0
	.param .b64 param0;
	st.param.b64 	[param0], %rd2;
	.param .b32 param1;
	st.param.b32 	[param1], %r42;
	.param .b32 param2;
	st.param.b32 	[param2], 0;
	call.uni 
	_Z7heapifyPiii, 
	(
	param0, 
	param1, 
	param2
	);
	} // callseq 6
	add.s32 	%r45, %r127, 5;
	mul.wide.u32 	%rd7, %r45, 4;
	add.s64 	%rd8, %rd1, %rd7;
	ld.global.u32 	%r46, [%rd1];
	ld.global.u32 	%r47, [%rd8];
	st.global.u32 	[%rd1], %r47;
	st.global.u32 	[%rd8], %r46;
	{ // callseq 7, 0
	.param .b64 param0;
	st.param.b64 	[param0], %rd2;
	.param .b32 param1;
	st.param.b32 	[param1], %r45;
	.param .b32 param2;
	st.param.b32 	[param2], 0;
	call.uni 
	_Z7heapifyPiii, 
	(
	param0, 
	param1, 
	param2
	);
	} // callseq 7
	add.s32 	%r48, %r127, 4;
	mul.wide.u32 	%rd9, %r48, 4;
	add.s64 	%rd10, %rd1, %rd9;
	ld.global.u32 	%r49, [%rd1];
	ld.global.u32 	%r50, [%rd10];
	st.global.u32 	[%rd1], %r50;
	st.global.u32 	[%rd10], %r49;
	{ // callseq 8, 0
	.param .b64 param0;
	st.param.b64 	[param0], %rd2;
	.param .b32 param1;
	st.param.b32 	[param1], %r48;
	.param .b32 param2;
	st.param.b32 	[param2], 0;
	call.uni 
	_Z7heapifyPiii, 
	(
	param0, 
	param1, 
	param2
	);
	} // callseq 8
	add.s32 	%r51, %r127, 3;
	mul.wide.u32 	%rd11, %r51, 4;
	add.s64 	%rd12, %rd1, %rd11;
	ld.global.u32 	%r52, [%rd1];
	ld.global.u32 	%r53, [%rd12];
	st.global.u32 	[%rd1], %r53;
	st.global.u32 	[%rd12], %r52;
	{ // callseq 9, 0
	.param .b64 param0;
	st.param.b64 	[param0], %rd2;
	.param .b32 param1;
	st.param.b32 	[param1], %r51;
	.param .b32 param2;
	st.param.b32 	[param2], 0;
	call.uni 
	_Z7heapifyPiii, 
	(
	param0, 
	param1, 
	param2
	);
	} // callseq 9
	add.s32 	%r54, %r127, 2;
	mul.wide.u32 	%rd13, %r54, 4;
	add.s64 	%rd14, %rd1, %rd13;
	ld.global.u32 	%r55, [%rd1];
	ld.global.u32 	%r56, [%rd14];
	st.global.u32 	[%rd1], %r56;
	st.global.u32 	[%rd14], %r55;
	{ // callseq 10, 0
	.param .b64 param0;
	st.param.b64 	[param0], %rd2;
	.param .b32 param1;
	st.param.b32 	[param1], %r54;
	.param .b32 param2;
	st.param.b32 	[param2], 0;
	call.uni 
	_Z7heapifyPiii, 
	(
	param0, 
	param1, 
	param2
	);
	} // callseq 10
	add.s32 	%r57, %r127, 1;
	mul.wide.u32 	%rd15, %r57, 4;
	add.s64 	%rd16, %rd1, %rd15;
	ld.global.u32 	%r58, [%rd1];
	ld.global.u32 	%r59, [%rd16];
	st.global.u32 	[%rd1], %r59;
	st.global.u32 	[%rd16], %r58;
	{ // callseq 11, 0
	.param .b64 param0;
	st.param.b64 	[param0], %rd2;
	.param .b32 param1;
	st.param.b32 	[param1], %r57;
	.param .b32 param2;
	st.param.b32 	[param2], 0;
	call.uni 
	_Z7heapifyPiii, 
	(
	param0, 
	param1, 
	param2
	);
	} // callseq 11
	add.s32 	%r60, %r127, -8;
	mul.wide.u32 	%rd17, %r127, 4;
	add.s64 	%rd18, %rd1, %rd17;
	ld.global.u32 	%r61, [%rd1];
	ld.global.u32 	%r62, [%rd18];
	st.global.u32 	[%rd1], %r62;
	st.global.u32 	[%rd18], %r61;
	{ // callseq 12, 0
	.param .b64 param0;
	st.param.b64 	[param0], %rd2;
	.param .b32 param1;
	st.param.b32 	[param1], %r127;
	.param .b32 param2;
	st.param.b32 	[param2], 0;
	call.uni 
	_Z7heapifyPiii, 
	(
	param0, 
	param1, 
	param2
	);
	} // callseq 12
	add.s32 	%r63, %r127, -1;
	mul.wide.u32 	%rd19, %r63, 4;
	add.s64 	%rd20, %rd1, %rd19;
	ld.global.u32 	%r64, [%rd1];
	ld.global.u32 	%r65, [%rd20];
	st.global.u32 	[%rd1], %r65;
	st.global.u32 	[%rd20], %r64;
	{ // callseq 13, 0
	.param .b64 param0;
	st.param.b64 	[param0], %rd2;
	.param .b32 param1;
	st.param.b32 	[param1], %r63;
	.param .b32 param2;
	st.param.b32 	[param2], 0;
	call.uni 
	_Z7heapifyPiii, 
	(
	param0, 
	param1, 
	param2
	);
	} // callseq 13
	add.s32 	%r66, %r127, -2;
	mul.wide.u32 	%rd21, %r66, 4;
	add.s64 	%rd22, %rd1, %rd21;
	ld.global.u32 	%r67, [%rd1];
	ld.global.u32 	%r68, [%rd22];
	st.global.u32 	[%rd1], %r68;
	st.global.u32 	[%rd22], %r67;
	{ // callseq 14, 0
	.param .b64 param0;
	st.param.b64 	[param0], %rd2;
	.param .b32 param1;
	st.param.b32 	[param1], %r66;
	.param .b32 param2;
	st.param.b32 	[param2], 0;
	call.uni 
	_Z7heapifyPiii, 
	(
	param0, 
	param1, 
	param2
	);
	} // callseq 14
	add.s32 	%r69, %r127, -3;
	mul.wide.u32 	%rd23, %r69, 4;
	add.s64 	%rd24, %rd1, %rd23;
	ld.global.u32 	%r70, [%rd1];
	ld.global.u32 	%r71, [%rd24];
	st.global.u32 	[%rd1], %r71;
	st.global.u32 	[%rd24], %r70;
	{ // callseq 15, 0
	.param .b64 param0;
	st.param.b64 	[param0], %rd2;
	.param .b32 param1;
	st.param.b32 	[param1], %r69;
	.param .b32 param2;
	st.param.b32 	[param2], 0;
	call.uni 
	_Z7heapifyPiii, 
	(
	param0, 
	param1, 
	param2
	);
	} // callseq 15
	add.s32 	%r72, %r127, -4;
	mul.wide.u32 	%rd25, %r72, 4;
	add.s64 	%rd26, %rd1, %rd25;
	ld.global.u32 	%r73, [%rd1];
	ld.global.u32 	%r74, [%rd26];
	st.global.u32 	[%rd1], %r74;
	st.global.u32 	[%rd26], %r73;
	{ // callseq 16, 0
	.param .b64 param0;
	st.param.b64 	[param0], %rd2;
	.param .b32 param1;
	st.param.b32 	[param1], %r72;
	.param .b32 param2;
	st.param.b32 	[param2], 0;
	call.uni 
	_Z7heapifyPiii, 
	(
	param0, 
	param1, 
	param2
	);
	} // callseq 16
	add.s32 	%r75, %r127, -5;
	mul.wide.u32 	%rd27, %r75, 4;
	add.s64 	%rd28, %rd1, %rd27;
	ld.global.u32 	%r76, [%rd1];
	ld.global.u32 	%r77, [%rd28];
	st.global.u32 	[%rd1], %r77;
	st.global.u32 	[%rd28], %r76;
	{ // callseq 17, 0
	.param .b64 param0;
	st.param.b64 	[param0], %rd2;
	.param .b32 param1;
	st.param.b32 	[param1], %r75;
	.param .b32 param2;
	st.param.b32 	[param2], 0;
	call.uni 
	_Z7heapifyPiii, 
	(
	param0, 
	param1, 
	param2
	);
	} // callseq 17
	add.s32 	%r78, %r127, -6;
	mul.wide.u32 	%rd29, %r78, 4;
	add.s64 	%rd30, %rd1, %rd29;
	ld.global.u32 	%r79, [%rd1];
	ld.global.u32 	%r80, [%rd30];
	st.global.u32 	[%rd1], %r80;
	st.global.u32 	[%rd30], %r79;
	{ // callseq 18, 0
	.param .b64 param0;
	st.param.b64 	[param0], %rd2;
	.param .b32 param1;
	st.param.b32 	[param1], %r78;
	.param .b32 param2;
	st.param.b32 	[param2], 0;
	call.uni 
	_Z7heapifyPiii, 
	(
	param0, 
	param1, 
	param2
	);
	} // callseq 18
	add.s32 	%r81, %r127, -7;
	mul.wide.u32 	%rd31, %r81, 4;
	add.s64 	%rd32, %rd1, %rd31;
	ld.global.u32 	%r82, [%rd1];
	ld.global.u32 	%r83, [%rd32];
	st.global.u32 	[%rd1], %r83;
	st.global.u32 	[%rd32], %r82;
	{ // callseq 19, 0
	.param .b64 param0;
	st.param.b64 	[param0], %rd2;
	.param .b32 param1;
	st.param.b32 	[param1], %r81;
	.param .b32 param2;
	st.param.b32 	[param2], 0;
	call.uni 
	_Z7heapifyPiii, 
	(
	param0, 
	param1, 
	param2
	);
	} // callseq 19
	mul.wide.u32 	%rd33, %r60, 4;
	add.s64 	%rd34, %rd1, %rd33;
	ld.global.u32 	%r84, [%rd1];
	ld.global.u32 	%r85, [%rd34];
	st.global.u32 	[%rd1], %r85;
	st.global.u32 	[%rd34], %r84;
	{ // callseq 20, 0
	.param .b64 param0;
	st.param.b64 	[param0], %rd2;
	.param .b32 param1;
	st.param.b32 	[param1], %r60;
	.param .b32 param2;
	st.param.b32 	[param2], 0;
	call.uni 
	_Z7heapifyPiii, 
	(
	param0, 
	param1, 
	param2
	);
	} // callseq 20
	add.s32 	%r127, %r127, -16;
	add.s32 	%r126, %r126, 16;
	setp.ne.s32 	%p8, %r126, 0;
	@%p8 bra 	$L__BB1_10;
	add.s32 	%r129, %r127, 8;
$L__BB1_12:
	setp.eq.s32 	%p9, %r11, 0;
	@%p9 bra 	$L__BB1_21;
	and.b32  	%r22, %r33, 7;
	setp.lt.u32 	%p10, %r11, 8;
	@%p10 bra 	$L__BB1_15;
	add.s32 	%r86, %r129, -1;
	mul.wide.u32 	%rd35, %r86, 4;
	add.s64 	%rd36, %rd1, %rd35;
	ld.global.u32 	%r87, [%rd1];
	ld.global.u32 	%r88, [%rd36];
	st.global.u32 	[%rd1], %r88;
	st.global.u32 	[%rd36], %r87;
	{ // callseq 21, 0
	.param .b64 param0;
	st.param.b64 	[param0], %rd2;
	.param .b32 param1;
	st.param.b32 	[param1], %r86;
	.param .b32 param2;
	st.param.b32 	[param2], 0;
	call.uni 
	_Z7heapifyPiii, 
	(
	param0, 
	param1, 
	param2
	);
	} // callseq 21
	add.s32 	%r89, %r129, -2;
	mul.wide.u32 	%rd37, %r89, 4;
	add.s64 	%rd38, %rd1, %rd37;
	ld.global.u32 	%r90, [%rd1];
	ld.global.u32 	%r91, [%rd38];
	st.global.u32 	[%rd1], %r91;
	st.global.u32 	[%rd38], %r90;
	{ // callseq 22, 0
	.param .b64 param0;
	st.param.b64 	[param0], %rd2;
	.param .b32 param1;
	st.param.b32 	[param1], %r89;
	.param .b32 param2;
	st.param.b32 	[param2], 0;
	call.uni 
	_Z7heapifyPiii, 
	(
	param0, 
	param1, 
	param2
	);
	} // callseq 22
	add.s32 	%r92, %r129, -3;
	mul.wide.u32 	%rd39, %r92, 4;
	add.s64 	%rd40, %rd1, %rd39;
	ld.global.u32 	%r93, [%rd1];
	ld.global.u32 	%r94, [%rd40];
	st.global.u32 	[%rd1], %r94;
	st.global.u32 	[%rd40], %r93;
	{ // callseq 23, 0
	.param .b64 param0;
	st.param.b64 	[param0], %rd2;
	.param .b32 param1;
	st.param.b32 	[param1], %r92;
	.param .b32 param2;
	st.param.b32 	[param2], 0;
	call.uni 
	_Z7heapifyPiii, 
	(
	param0, 
	param1, 
	param2
	);
	} // callseq 23
	add.s32 	%r95, %r129, -4;
	mul.wide.u32 	%rd41, %r95, 4;
	add.s64 	%rd42, %rd1, %rd41;
	ld.global.u32 	%r96, [%rd1];
	ld.global.u32 	%r97, [%rd42];
	st.global.u32 	[%rd1], %r97;
	st.global.u32 	[%rd42], %r96;
	{ // callseq 24, 0
	.param .b64 param0;
	st.param.b64 	[param0], %rd2;
	.param .b32 param1;
	st.param.b32 	[param1], %r95;
	.param .b32 param2;
	st.param.b32 	[param2], 0;
	call.uni 
	_Z7heapifyPiii, 
	(
	param0, 
	param1, 
	param2
	);
	} // callseq 24
	add.s32 	%r98, %r129, -5;
	mul.wide.u32 	%rd43, %r98, 4;
	add.s64 	%rd44, %rd1, %rd43;
	ld.global.u32 	%r99, [%rd1];
	ld.global.u32 	%r100, [%rd44];
	st.global.u32 	[%rd1], %r100;
	st.global.u32 	[%rd44], %r99;
	{ // callseq 25, 0
	.param .b64 param0;
	st.param.b64 	[param0], %rd2;
	.param .b32 param1;
	st.param.b32 	[param1], %r98;
	.param .b32 param2;
	st.param.b32 	[param2], 0;
	call.uni 
	_Z7heapifyPiii, 
	(
	param0, 
	param1, 
	param2
	);
	} // callseq 25
	add.s32 	%r101, %r129, -6;
	mul.wide.u32 	%rd45, %r101, 4;
	add.s64 	%rd46, %rd1, %rd45;
	ld.global.u32 	%r102, [%rd1];
	ld.global.u32 	%r103, [%rd46];
	st.global.u32 	[%rd1], %r103;
	st.global.u32 	[%rd46], %r102;
	{ // callseq 26, 0
	.param .b64 param0;
	st.param.b64 	[param0], %rd2;
	.param .b32 param1;
	st.param.b32 	[param1], %r101;
	.param .b32 param2;
	st.param.b32 	[param2], 0;
	call.uni 
	_Z7heapifyPiii, 
	(
	param0, 
	param1, 
	param2
	);
	} // callseq 26
	add.s32 	%r104, %r129, -7;
	mul.wide.u32 	%rd47, %r104, 4;
	add.s64 	%rd48, %rd1, %rd47;
	ld.global.u32 	%r105, [%rd1];
	ld.global.u32 	%r106, [%rd48];
	st.global.u32 	[%rd1], %r106;
	st.global.u32 	[%rd48], %r105;
	{ // callseq 27, 0
	.param .b64 param0;
	st.param.b64 	[param0], %rd2;
	.param .b32 param1;
	st.param.b32 	[param1], %r104;
	.param .b32 param2;
	st.param.b32 	[param2], 0;
	call.uni 
	_Z7heapifyPiii, 
	(
	param0, 
	param1, 
	param2
	);
	} // callseq 27
	add.s32 	%r129, %r129, -8;
	mul.wide.u32 	%rd49, %r129, 4;
	add.s64 	%rd50, %rd1, %rd49;
	ld.global.u32 	%r107, [%rd1];
	ld.global.u32 	%r108, [%rd50];
	st.global.u32 	[%rd1], %r108;
	st.global.u32 	[%rd50], %r107;
	{ // callseq 28, 0
	.param .b64 param0;
	st.param.b64 	[param0], %rd2;
	.param .b32 param1;
	st.param.b32 	[param1], %r129;
	.param .b32 param2;
	st.param.b32 	[param2], 0;
	call.uni 
	_Z7heapifyPiii, 
	(
	param0, 
	param1, 
	param2
	);
	} // callseq 28
$L__BB1_15:
	setp.eq.s32 	%p11, %r22, 0;
	@%p11 bra 	$L__BB1_21;
	and.b32  	%r25, %r33, 3;
	setp.lt.u32 	%p12, %r22, 4;
	@%p12 bra 	$L__BB1_18;
	add.s32 	%r109, %r129, -1;
	mul.wide.u32 	%rd51, %r109, 4;
	add.s64 	%rd52, %rd1, %rd51;
	ld.global.u32 	%r110, [%rd1];
	ld.global.u32 	%r111, [%rd52];
	st.global.u32 	[%rd1], %r111;
	st.global.u32 	[%rd52], %r110;
	{ // callseq 29, 0
	.param .b64 param0;
	st.param.b64 	[param0], %rd2;
	.param .b32 param1;
	st.param.b32 	[param1], %r109;
	.param .b32 param2;
	st.param.b32 	[param2], 0;
	call.uni 
	_Z7heapifyPiii, 
	(
	param0, 
	param1, 
	param2
	);
	} // callseq 29
	add.s32 	%r112, %r129, -2;
	mul.wide.u32 	%rd53, %r112, 4;
	add.s64 	%rd54, %rd1, %rd53;
	ld.global.u32 	%r113, [%rd1];
	ld.global.u32 	%r114, [%rd54];
	st.global.u32 	[%rd1], %r114;
	st.global.u32 	[%rd54], %r113;
	{ // callseq 30, 0
	.param .b64 param0;
	st.param.b64 	[param0], %rd2;
	.param .b32 param1;
	st.param.b32 	[param1], %r112;
	.param .b32 param2;
	st.param.b32 	[param2], 0;
	call.uni 
	_Z7heapifyPiii, 
	(
	param0, 
	param1, 
	param2
	);
	} // callseq 30
	add.s32 	%r115, %r129, -3;
	mul.wide.u32 	%rd55, %r115, 4;
	add.s64 	%rd56, %rd1, %rd55;
	ld.global.u32 	%r116, [%rd1];
	ld.global.u32 	%r117, [%rd56];
	st.global.u32 	[%rd1], %r117;
	st.global.u32 	[%rd56], %r116;
	{ // callseq 31, 0
	.param .b64 param0;
	st.param.b64 	[param0], %rd2;
	.param .b32 param1;
	st.param.b32 	[param1], %r115;
	.param .b32 param2;
	st.param.b32 	[param2], 0;
	call.uni 
	_Z7heapifyPiii, 
	(
	param0, 
	param1, 
	param2
	);
	} // callseq 31
	add.s32 	%r129, %r129, -4;
	mul.wide.u32 	%rd57, %r129, 4;
	add.s64 	%rd58, %rd1, %rd57;
	ld.global.u32 	%r118, [%rd1];
	ld.global.u32 	%r119, [%rd58];
	st.global.u32 	[%rd1], %r119;
	st.global.u32 	[%rd58], %r118;
	{ // callseq 32, 0
	.param .b64 param0;
	st.param.b64 	[param0], %rd2;
	.param .b32 param1;
	st.param.b32 	[param1], %r129;
	.param .b32 param2;
	st.param.b32 	[param2], 0;
	call.uni 
	_Z7heapifyPiii, 
	(
	param0, 
	param1, 
	param2
	);
	} // callseq 32
$L__BB1_18:
	setp.eq.s32 	%p13, %r25, 0;
	@%p13 bra 	$L__BB1_21;
	neg.s32 	%r131, %r25;
$L__BB1_20:
	.pragma "nounroll";
	add.s32 	%r129, %r129, -1;
	mul.wide.u32 	%rd59, %r129, 4;
	add.s64 	%rd60, %rd1, %rd59;
	ld.global.u32 	%r120, [%rd1];
	ld.global.u32 	%r121, [%rd60];
	st.global.u32 	[%rd1], %r121;
	st.global.u32 	[%rd60], %r120;
	{ // callseq 33, 0
	.param .b64 param0;
	st.param.b64 	[param0], %rd2;
	.param .b32 param1;
	st.param.b32 	[param1], %r129;
	.param .b32 param2;
	st.param.b32 	[param2], 0;
	call.uni 
	_Z7heapifyPiii, 
	(
	param0, 
	param1, 
	param2
	);
	} // callseq 33
	add.s32 	%r131, %r131, 1;
	setp.ne.s32 	%p14, %r131, 0;
	@%p14 bra 	$L__BB1_20;
$L__BB1_21:
	ret;

}


// ===== COMPILED SASS (sm_100) =====

	.target	sm_100

	.elftype	@"ET_EXEC"


//--------------------- .note.nv.tkinfo           --------------------------
	.section	.note.nv.tkinfo,"",@"SHT_NOTE"
	.sectionflags	@"SHF_NOTE_NV_TKINFO"
	.tkinfo
        /*0018*/ 	.word	0x00000002
        /*0030*/ 	.string	""
        /*0030*/ 	.string	"ptxas"
        /*0030*/ 	.string	"Cuda compilation tools, release 13.0, V13.0.88"
        /*0030*/ 	.string	"Build cuda_13.0.r13.0/compiler.36424714_0"
        /*0030*/ 	.string	"-arch sm_100 -m 64 "



//--------------------- .note.nv.cuinfo           --------------------------
	.section	.note.nv.cuinfo,"",@"SHT_NOTE"
	.sectionflags	@"SHF_NOTE_NV_CUINFO"
        /*0018*/ 	.short	0x0002
        /*001a*/ 	.short	0x0064
        /*001c*/ 	.short	0x0082
	.zero		2


//--------------------- .nv.info                  --------------------------
	.section	.nv.info,"",@"SHT_CUDA_INFO"
	.align	4


	//----- nvinfo : EIATTR_REGCOUNT
	.align		4
        /*0000*/ 	.byte	0x04, 0x2f
        /*0002*/ 	.short	(.L_1 - .L_0)
	.align		4
.L_0:
        /*0004*/ 	.word	index@(_Z4sortPii)
        /*0008*/ 	.word	0x00000018


	//----- nvinfo : EIATTR_FRAME_SIZE
	.align		4
.L_1:
        /*000c*/ 	.byte	0x04, 0x11
        /*000e*/ 	.short	(.L_3 - .L_2)
	.align		4
.L_2:
        /*0010*/ 	.word	index@($_Z4sortPii$_Z7heapifyPiii)
        /*0014*/ 	.word	0x00000000


	//----- nvinfo : EIATTR_FRAME_SIZE
	.align		4
.L_3:
        /*0018*/ 	.byte	0x04, 0x11
        /*001a*/ 	.short	(.L_5 - .L_4)
	.align		4
.L_4:
        /*001c*/ 	.word	index@(_Z4sortPii)
        /*0020*/ 	.word	0x00000000


	//----- nvinfo : EIATTR_MIN_STACK_SIZE
	.align		4
.L_5:
        /*0024*/ 	.byte	0x04, 0x12
        /*0026*/ 	.short	(.L_7 - .L_6)
	.align		4
.L_6:
        /*0028*/ 	.word	index@(_Z4sortPii)
        /*002c*/ 	.word	0x00000000
.L_7:


//--------------------- .nv.compat                --------------------------
	.section	.nv.compat,"",@"SHT_CUDA_COMPAT_INFO"
	.align	4
        /*0000*/ 	.byte	0x02, 0x09, 0x00, 0x00, 0x02, 0x02, 0x01, 0x00, 0x02, 0x05, 0x05, 0x00, 0x03, 0x07, 0x01, 0x01
        /*0010*/ 	.byte	0x02, 0x03, 0x00, 0x00, 0x02, 0x06, 0x01, 0x00, 0x04, 0x0b, 0x08, 0x00, 0x09, 0x00, 0x00, 0x00
        /*0020*/ 	.byte	0x00, 0x00, 0x00, 0x00


//--------------------- .nv.info._Z4sortPii       --------------------------
	.section	.nv.info._Z4sortPii,"",@"SHT_CUDA_INFO"
	.sectionflags	@""
	.align	4


	//----- nvinfo : EIATTR_CUDA_API_VERSION
	.align		4
        /*0000*/ 	.byte	0x04, 0x37
        /*0002*/ 	.short	(.L_9 - .L_8)
.L_8:
        /*0004*/ 	.word	0x00000082


	//----- nvinfo : EIATTR_KPARAM_INFO
	.align		4
.L_9:
        /*0008*/ 	.byte	0x04, 0x17
        /*000a*/ 	.short	(.L_11 - .L_10)
.L_10:
        /*000c*/ 	.word	0x00000000
        /*0010*/ 	.short	0x0001
        /*0012*/ 	.short	0x0008
        /*0014*/ 	.byte	0x00, 0xf0, 0x11, 0x00


	//----- nvinfo : EIATTR_KPARAM_INFO
	.align		4
.L_11:
        /*0018*/ 	.byte	0x04, 0x17
        /*001a*/ 	.short	(.L_13 - .L_12)
.L_12:
        /*001c*/ 	.word	0x00000000
        /*0020*/ 	.short	0x0000
        /*0022*/ 	.short	0x0000
        /*0024*/ 	.byte	0x00, 0xf5, 0x21, 0x00


	//----- nvinfo : EIATTR_SPARSE_MMA_MASK
	.align		4
.L_13:
        /*0028*/ 	.byte	0x03, 0x50
        /*002a*/ 	.short	0x0000


	//----- nvinfo : EIATTR_MAXREG_COUNT
	.align		4
        /*002c*/ 	.byte	0x03, 0x1b
        /*002e*/ 	.short	0x00ff


	//----- nvinfo : EIATTR_MERCURY_ISA_VERSION
	.align		4
        /*0030*/ 	.byte	0x03, 0x5f
        /*0032*/ 	.short	0x0101


	//----- nvinfo : EIATTR_VRC_CTA_INIT_COUNT
	.align		4
        /*0034*/ 	.byte	0x02, 0x4a
	.zero		1
	.zero		1


	//----- nvinfo : EIATTR_EXIT_INSTR_OFFSETS
	.align		4
        /*0038*/ 	.byte	0x04, 0x1c
        /*003a*/ 	.short	(.L_15 - .L_14)


	//   ....[0]....
.L_14:
        /*003c*/ 	.word	0x000002c0


	//   ....[1]....
        /*0040*/ 	.word	0x00000dd0


	//   ....[2]....
        /*0044*/ 	.word	0x000013c0


	//   ....[3]....
        /*0048*/ 	.word	0x000016f0


	//   ....[4]....
        /*004c*/ 	.word	0x00001800


	//----- nvinfo : EIATTR_CRS_STACK_SIZE
	.align		4
.L_15:
        /*0050*/ 	.byte	0x04, 0x1e
        /*0052*/ 	.short	(.L_17 - .L_16)
.L_16:
        /*0054*/ 	.word	0x00000000


	//----- nvinfo : EIATTR_CBANK_PARAM_SIZE
	.align		4
.L_17:
        /*0058*/ 	.byte	0x03, 0x19
        /*005a*/ 	.short	0x000c


	//----- nvinfo : EIATTR_PARAM_CBANK
	.align		4
        /*005c*/ 	.byte	0x04, 0x0a
        /*005e*/ 	.short	(.L_19 - .L_18)
	.align		4
.L_18:
        /*0060*/ 	.word	index@(.nv.constant0._Z4sortPii)
        /*0064*/ 	.short	0x0380
        /*0066*/ 	.short	0x000c


	//----- nvinfo : EIATTR_SW_WAR
	.align		4
.L_19:
        /*0068*/ 	.byte	0x04, 0x36
        /*006a*/ 	.short	(.L_21 - .L_20)
.L_20:
        /*006c*/ 	.word	0x00000008
.L_21:


//--------------------- .nv.callgraph             --------------------------
	.section	.nv.callgraph,"",@"SHT_CUDA_CALLGRAPH"
	.align	4
	.sectionentsize	8
	.align		4
        /*0000*/ 	.word	0x00000000
	.align		4
        /*0004*/ 	.word	0xffffffff
	.align		4
        /*0008*/ 	.word	0x00000000
	.align		4
        /*000c*/ 	.word	0xfffffffe
	.align		4
        /*0010*/ 	.word	0x00000000
	.align		4
        /*0014*/ 	.word	0xfffffffd
	.align		4
        /*0018*/ 	.word	0x00000000
	.align		4
        /*001c*/ 	.word	0xfffffffc


//--------------------- .text._Z4sortPii          --------------------------
	.section	.text._Z4sortPii,"ax",@progbits
	.align	128
        .global         _Z4sortPii
        .type           _Z4sortPii,@function
        .size           _Z4sortPii,(.L_x_11 - _Z4sortPii)
        .other          _Z4sortPii,@"STO_CUDA_ENTRY STV_DEFAULT"
_Z4sortPii:
.text._Z4sortPii:
[----:B------:R-:W-:Y:S01]  /*0000*/  LDC R1, c[0x0][0x37c] ;  /* 0x0000df00ff017b82 */ /* 0x000fe20000000800 */
[----:B------:R-:W0:Y:S01]  /*0010*/  LDCU UR6, c[0x0][0x388] ;  /* 0x00007100ff0677ac */ /* 0x000e220008000800 */
[----:B------:R-:W1:Y:S01]  /*0020*/  LDCU.64 UR12, c[0x0][0x380] ;  /* 0x00007000ff0c77ac */ /* 0x000e620008000a00 */
[----:B0-----:R-:W-:-:S09]  /*0030*/  UISETP.GE.AND UP0, UPT, UR6, 0x2, UPT ;  /* 0x000000020600788c */ /* 0x001fd2000bf06270 */
[----:B-1----:R-:W-:Y:S05]  /*0040*/  BRA.U !UP0, `(.L_x_0) ;  /* 0x0000000108947547 */ /* 0x002fea000b800000 */
[----:B------:R-:W-:-:S04]  /*0050*/  USHF.R.U32.HI UR6, URZ, 0x1, UR6 ;  /* 0x00000001ff067899 */ /* 0x000fc80008011606 */
[----:B------:R-:W-:Y:S02]  /*0060*/  ULOP3.LUT UP0, UR4, UR6, 0x3, URZ, 0xc0, !UPT ;  /* 0x0000000306047892 */ /* 0x000fe4000f80c0ff */
[----:B------:R-:W-:-:S07]  /*0070*/  UIADD3 UR5, UPT, UPT, UR6, -0x1, URZ ;  /* 0xffffffff06057890 */ /* 0x000fce000fffe0ff */
[----:B------:R-:W-:Y:S05]  /*0080*/  BRA.U !UP0, `(.L_x_1) ;  /* 0x00000001082c7547 */ /* 0x000fea000b800000 */
[----:B------:R-:W-:-:S03]  /*0090*/  UIADD3 UR7, UPT, UPT, -UR4, URZ, URZ ;  /* 0x000000ff04077290 */ /* 0x000fc6000fffe1ff */
[----:B------:R-:W-:-:S09]  /*00a0*/  UMOV UR4, UR5 ;  /* 0x0000000500047c82 */ /* 0x000fd20008000000 */
.L_x_2:
[----:B------:R-:W0:Y:S01]  /*00b0*/  LDCU UR6, c[0x0][0x388] ;  /* 0x00007100ff0677ac */ /* 0x000e220008000800 */
[----:B------:R-:W-:-:S04]  /*00c0*/  UIADD3 UR7, UPT, UPT, UR7, 0x1, URZ ;  /* 0x0000000107077890 */ /* 0x000fc8000fffe0ff */
[----:B------:R-:W-:Y:S01]  /*00d0*/  UISETP.NE.AND UP0, UPT, UR7, URZ, UPT ;  /* 0x000000ff0700728c */ /* 0x000fe2000bf05270 */
[----:B0-----:R-:W-:Y:S01]  /*00e0*/  IMAD.U32 R9, RZ, RZ, UR6 ;  /* 0x00000006ff097e24 */ /* 0x001fe2000f8e00ff */
[----:B------:R-:W-:Y:S01]  /*00f0*/  UMOV UR6, UR4 ;  /* 0x0000000400067c82 */ /* 0x000fe20008000000 */
[----:B------:R-:W-:-:S08]  /*0100*/  MOV R8, 0x120 ;  /* 0x0000012000087802 */ /* 0x000fd00000000f00 */
[----:B------:R-:W-:Y:S05]  /*0110*/  CALL.REL.NOINC `($_Z4sortPii$_Z7heapifyPiii) ;  /* 0x0000001400bc7944 */ /* 0x000fea0003c00000 */
[----:B------:R-:W-:Y:S01]  /*0120*/  UIADD3 UR4, UPT, UPT, UR6, -0x1, URZ ;  /* 0xffffffff06047890 */ /* 0x000fe2000fffe0ff */
[----:B------:R-:W-:Y:S11]  /*0130*/  BRA.U UP0, `(.L_x_2) ;  /* 0xfffffffd00dc7547 */ /* 0x000ff6000b83ffff */
.L_x_1:
[----:B------:R-:W-:-:S09]  /*0140*/  UISETP.GE.U32.AND UP0, UPT, UR5, 0x3, UPT ;  /* 0x000000030500788c */ /* 0x000fd2000bf06070 */
[----:B------:R-:W-:Y:S05]  /*0150*/  BRA.U !UP0, `(.L_x_0) ;  /* 0x0000000108507547 */ /* 0x000fea000b800000 */
[----:B------:R-:W-:-:S12]  /*0160*/  UIADD3 UR5, UPT, UPT, UR6, 0x4, URZ ;  /* 0x0000000406057890 */ /* 0x000fd8000fffe0ff */
.L_x_3:
[----:B------:R-:W0:Y:S01]  /*0170*/  LDC R9, c[0x0][0x388] ;  /* 0x0000e200ff097b82 */ /* 0x000e220000000800 */
[----:B------:R-:W-:Y:S01]  /*0180*/  UIADD3 UR4, UPT, UPT, UR5, -0x5, URZ ;  /* 0xfffffffb05047890 */ /* 0x000fe2000fffe0ff */
[----:B------:R-:W-:-:S11]  /*0190*/  MOV R8, 0x1b0 ;  /* 0x000001b000087802 */ /* 0x000fd60000000f00 */
[----:B0-----:R-:W-:Y:S05]  /*01a0*/  CALL.REL.NOINC `($_Z4sortPii$_Z7heapifyPiii) ;  /* 0x0000001400987944 */ /* 0x001fea0003c00000 */
        /* <DEDUP_REMOVED lines=12> */
[----:B------:R-:W-:-:S04]  /*0270*/  UIADD3 UR5, UPT, UPT, UR5, -0x4, URZ ;  /* 0xfffffffc05057890 */ /* 0x000fc8000fffe0ff */
[----:B------:R-:W-:-:S09]  /*0280*/  UISETP.GT.AND UP0, UPT, UR5, 0x4, UPT ;  /* 0x000000040500788c */ /* 0x000fd2000bf04270 */
[----:B------:R-:W-:Y:S05]  /*0290*/  BRA.U UP0, `(.L_x_3) ;  /* 0xfffffffd00b47547 */ /* 0x000fea000b83ffff */
.L_x_0:
[----:B------:R-:W0:Y:S02]  /*02a0*/  LDC R2, c[0x0][0x388] ;  /* 0x0000e200ff027b82 */ /* 0x000e240000000800 */
[----:B0-----:R-:W-:-:S13]  /*02b0*/  ISETP.GE.AND P0, PT, R2, 0x1, PT ;  /* 0x000000010200780c */ /* 0x001fda0003f06270 */
[----:B------:R-:W-:Y:S05]  /*02c0*/  @!P0 EXIT ;  /* 0x000000000000894d */ /* 0x000fea0003800000 */
[----:B------:R-:W0:Y:S01]  /*02d0*/  LDC R15, c[0x0][0x388] ;  /* 0x0000e200ff0f7b82 */ /* 0x000e220000000800 */
[C---:B------:R-:W-:Y:S01]  /*02e0*/  ISETP.GE.U32.AND P0, PT, R2.reuse, 0x10, PT ;  /* 0x000000100200780c */ /* 0x040fe20003f06070 */
[----:B------:R-:W1:Y:S01]  /*02f0*/  LDCU.64 UR10, c[0x0][0x358] ;  /* 0x00006b00ff0a77ac */ /* 0x000e620008000a00 */
[----:B------:R-:W-:-:S11]  /*0300*/  LOP3.LUT R16, R2, 0xf, RZ, 0xc0, !PT ;  /* 0x0000000f02107812 */ /* 0x000fd600078ec0ff */
[----:B------:R-:W-:Y:S05]  /*0310*/  @!P0 BRA `(.L_x_4) ;  /* 0x0000000800a88947 */ /* 0x000fea0003800000 */
[----:B------:R-:W2:Y:S01]  /*0320*/  LDC.64 R6, c[0x0][0x380] ;  /* 0x0000e000ff067b82 */ /* 0x000ea20000000a00 */
[C---:B------:R-:W-:Y:S01]  /*0330*/  LOP3.LUT R0, R2.reuse, 0x7ffffff0, RZ, 0xc0, !PT ;  /* 0x7ffffff002007812 */ /* 0x040fe200078ec0ff */
[----:B0-----:R-:W-:-:S03]  /*0340*/  VIADD R15, R2, 0xfffffff8 ;  /* 0xfffffff8020f7836 */ /* 0x001fc60000000000 */
[----:B------:R-:W-:-:S07]  /*0350*/  IADD3 R0, PT, PT, -R0, RZ, RZ ;  /* 0x000000ff00007210 */ /* 0x000fce0007ffe1ff */
.L_x_5:
[----:B------:R-:W0:Y:S01]  /*0360*/  LDC.64 R4, c[0x0][0x380] ;  /* 0x0000e000ff047b82 */ /* 0x000e220000000a00 */
[----:B------:R-:W-:-:S04]  /*0370*/  VIADD R9, R15, 0x7 ;  /* 0x000000070f097836 */ /* 0x000fc80000000000 */
[----:B--2---:R-:W-:-:S05]  /*0380*/  IMAD.WIDE.U32 R2, R9, 0x4, R6 ;  /* 0x0000000409027825 */ /* 0x004fca00078e0006 */
[----:B-1----:R-:W2:Y:S04]  /*0390*/  LDG.E R13, desc[UR10][R2.64] ;  /* 0x0000000a020d7981 */ /* 0x002ea8000c1e1900 */
[----:B0-----:R-:W3:Y:S01]  /*03a0*/  LDG.E R11, desc[UR10][R4.64] ;  /* 0x0000000a040b7981 */ /* 0x001ee2000c1e1900 */
[----:B------:R-:W-:Y:S01]  /*03b0*/  VIADD R0, R0, 0x10 ;  /* 0x0000001000007836 */ /* 0x000fe20000000000 */
[----:B------:R-:W-:-:S04]  /*03c0*/  UMOV UR4, URZ ;  /* 0x000000ff00047c82 */ /* 0x000fc80008000000 */
[----:B------:R-:W-:Y:S01]  /*03d0*/  ISETP.NE.AND P0, PT, R0, RZ, PT ;  /* 0x000000ff0000720c */ /* 0x000fe20003f05270 */
[----:B--2---:R0:W-:Y:S04]  /*03e0*/  STG.E desc[UR10][R4.64], R13 ;  /* 0x0000000d04007986 */ /* 0x0041e8000c10190a */
[----:B---3--:R0:W-:Y:S01]  /*03f0*/  STG.E desc[UR10][R2.64], R11 ;  /* 0x0000000b02007986 */ /* 0x0081e2000c10190a */
[----:B------:R-:W-:-:S07]  /*0400*/  MOV R8, 0x420 ;  /* 0x0000042000087802 */ /* 0x000fce0000000f00 */
[----:B0-----:R-:W-:Y:S05]  /*0410*/  CALL.REL.NOINC `($_Z4sortPii$_Z7heapifyPiii) ;  /* 0x0000001000fc7944 */ /* 0x001fea0003c00000 */
[----:B------:R-:W0:Y:S01]  /*0420*/  LDC.64 R4, c[0x0][0x380] ;  /* 0x0000e000ff047b82 */ /* 0x000e220000000a00 */
[----:B------:R-:W-:-:S05]  /*0430*/  IADD3 R9, PT, PT, R15, 0x6, RZ ;  /* 0x000000060f097810 */ /* 0x000fca0007ffe0ff */
[----:B------:R-:W-:-:S05]  /*0440*/  IMAD.WIDE.U32 R2, R9, 0x4, R6 ;  /* 0x0000000409027825 */ /* 0x000fca00078e0006 */
[----:B------:R-:W2:Y:S04]  /*0450*/  LDG.E R13, desc[UR10][R2.64] ;  /* 0x0000000a020d7981 */ /* 0x000ea8000c1e1900 */
[----:B0-----:R-:W3:Y:S01]  /*0460*/  LDG.E R11, desc[UR10][R4.64] ;  /* 0x0000000a040b7981 */ /* 0x001ee2000c1e1900 */
[----:B------:R-:W-:-:S03]  /*0470*/  UMOV UR4, URZ ;  /* 0x000000ff00047c82 */ /* 0x000fc60008000000 */
[----:B--2---:R0:W-:Y:S04]  /*0480*/  STG.E desc[UR10][R4.64], R13 ;  /* 0x0000000d04007986 */ /* 0x0041e8000c10190a */
[----:B---3--:R0:W-:Y:S01]  /*0490*/  STG.E desc[UR10][R2.64], R11 ;  /* 0x0000000b02007986 */ /* 0x0081e2000c10190a */
[----:B------:R-:W-:-:S07]  /*04a0*/  MOV R8, 0x4c0 ;  /* 0x000004c000087802 */ /* 0x000fce0000000f00 */
[----:B0-----:R-:W-:Y:S05]  /*04b0*/  CALL.REL.NOINC `($_Z4sortPii$_Z7heapifyPiii) ;  /* 0x0000001000d47944 */ /* 0x001fea0003c00000 */
[----:B------:R-:W0:Y:S01]  /*04c0*/  LDC.64 R4, c[0x0][0x380] ;  /* 0x0000e000ff047b82 */ /* 0x000e220000000a00 */
[----:B------:R-:W-:-:S04]  /*04d0*/  VIADD R9, R15, 0x5 ;  /* 0x000000050f097836 */ /* 0x000fc80000000000 */
        /* <DEDUP_REMOVED lines=49> */
[----:B------:R-:W-:-:S05]  /*07f0*/  IMAD.WIDE.U32 R2, R15, 0x4, R6 ;  /* 0x000000040f027825 */ /* 0x000fca00078e0006 */
[----:B------:R-:W2:Y:S04]  /*0800*/  LDG.E R13, desc[UR10][R2.64] ;  /* 0x0000000a020d7981 */ /* 0x000ea8000c1e1900 */
[----:B0-----:R-:W3:Y:S01]  /*0810*/  LDG.E R11, desc[UR10][R4.64] ;  /* 0x0000000a040b7981 */ /* 0x001ee2000c1e1900 */
[----:B------:R-:W-:Y:S01]  /*0820*/  IADD3 R17, PT, PT, R15, -0x8, RZ ;  /* 0xfffffff80f117810 */ /* 0x000fe20007ffe0ff */
[----:B------:R-:W-:Y:S01]  /*0830*/  IMAD.MOV.U32 R9, RZ, RZ, R15 ;  /* 0x000000ffff097224 */ /* 0x000fe200078e000f */
[----:B------:R-:W-:Y:S01]  /*0840*/  UMOV UR4, URZ ;  /* 0x000000ff00047c82 */ /* 0x000fe20008000000 */
        /* <DEDUP_REMOVED lines=15> */
[----:B------:R-:W-:-:S05]  /*0940*/  IADD3 R9, PT, PT, R15, -0x2, RZ ;  /* 0xfffffffe0f097810 */ /* 0x000fca0007ffe0ff */
        /* <DEDUP_REMOVED lines=62> */
[----:B------:R-:W-:Y:S01]  /*0d30*/  MOV R9, R17 ;  /* 0x0000001100097202 */ /* 0x000fe20000000f00 */
[----:B------:R-:W-:Y:S02]  /*0d40*/  UMOV UR4, URZ ;  /* 0x000000ff00047c82 */ /* 0x000fe40008000000 */
[----:B--2---:R0:W-:Y:S04]  /*0d50*/  STG.E desc[UR10][R4.64], R13 ;  /* 0x0000000d04007986 */ /* 0x0041e8000c10190a */
[----:B---3--:R0:W-:Y:S01]  /*0d60*/  STG.E desc[UR10][R2.64], R11 ;  /* 0x0000000b02007986 */ /* 0x0081e2000c10190a */
[----:B------:R-:W-:-:S07]  /*0d70*/  MOV R8, 0xd90 ;  /* 0x00000d9000087802 */ /* 0x000fce0000000f00 */
[----:B0-----:R-:W-:Y:S05]  /*0d80*/  CALL.REL.NOINC `($_Z4sortPii$_Z7heapifyPiii) ;  /* 0x0000000800a07944 */ /* 0x001fea0003c00000 */
[----:B------:R-:W-:Y:S01]  /*0d90*/  VIADD R15, R15, 0xfffffff0 ;  /* 0xfffffff00f0f7836 */ /* 0x000fe20000000000 */
[----:B------:R-:W-:Y:S06]  /*0da0*/  @P0 BRA `(.L_x_5) ;  /* 0xfffffff4006c0947 */ /* 0x000fec000383ffff */
[----:B------:R-:W-:-:S07]  /*0db0*/  VIADD R15, R15, 0x8 ;  /* 0x000000080f0f7836 */ /* 0x000fce0000000000 */
.L_x_4:
[----:B------:R-:W-:-:S13]  /*0dc0*/  ISETP.NE.AND P0, PT, R16, RZ, PT ;  /* 0x000000ff1000720c */ /* 0x000fda0003f05270 */
[----:B-1----:R-:W-:Y:S05]  /*0dd0*/  @!P0 EXIT ;  /* 0x000000000000894d */ /* 0x002fea0003800000 */
[----:B------:R-:W1:Y:S01]  /*0de0*/  LDCU UR5, c[0x0][0x388] ;  /* 0x00007100ff0577ac */ /* 0x000e620008000800 */
[----:B------:R-:W-:Y:S01]  /*0df0*/  ISETP.GE.U32.AND P0, PT, R16, 0x8, PT ;  /* 0x000000081000780c */ /* 0x000fe20003f06070 */
[----:B-1----:R-:W-:-:S12]  /*0e00*/  ULOP3.LUT UR5, UR5, 0x7, URZ, 0xc0, !UPT ;  /* 0x0000000705057892 */ /* 0x002fd8000f8ec0ff */
[----:B------:R-:W-:Y:S05]  /*0e10*/  @!P0 BRA `(.L_x_6) ;  /* 0x0000000400648947 */ /* 0x000fea0003800000 */
[----:B------:R-:W1:Y:S01]  /*0e20*/  LDC.64 R2, c[0x0][0x380] ;  /* 0x0000e000ff027b82 */ /* 0x000e620000000a00 */
[----:B0-----:R-:W-:-:S07]  /*0e30*/  IADD3 R9, PT, PT, R15, -0x1, RZ ;  /* 0xffffffff0f097810 */ /* 0x001fce0007ffe0ff */
[----:B------:R-:W0:Y:S01]  /*0e40*/  LDC.64 R4, c[0x0][0x380] ;  /* 0x0000e000ff047b82 */ /* 0x000e220000000a00 */
[----:B-1----:R-:W-:-:S05]  /*0e50*/  IMAD.WIDE.U32 R2, R9, 0x4, R2 ;  /* 0x0000000409027825 */ /* 0x002fca00078e0002 */
        /* <DEDUP_REMOVED lines=8> */
[----:B------:R-:W-:-:S07]  /*0ee0*/  VIADD R9, R15, 0xfffffffe ;  /* 0xfffffffe0f097836 */ /* 0x000fce0000000000 */
[----:B------:R-:W1:Y:S01]  /*0ef0*/  LDC.64 R4, c[0x0][0x380] ;  /* 0x0000e000ff047b82 */ /* 0x000e620000000a00 */
[----:B0-----:R-:W-:-:S05]  /*0f00*/  IMAD.WIDE.U32 R2, R9, 0x4, R2 ;  /* 0x0000000409027825 */ /* 0x001fca00078e0002 */
[----:B------:R-:W2:Y:S04]  /*0f10*/  LDG.E R11, desc[UR10][R2.64] ;  /* 0x0000000a020b7981 */ /* 0x000ea8000c1e1900 */
[----:B-1----:R-:W3:Y:S01]  /*0f20*/  LDG.E R7, desc[UR10][R4.64] ;  /* 0x0000000a04077981 */ /* 0x002ee2000c1e1900 */
        /* <DEDUP_REMOVED lines=17> */
[----:B------:R-:W-:-:S07]  /*1040*/  IADD3 R9, PT, PT, R15, -0x4, RZ ;  /* 0xfffffffc0f097810 */ /* 0x000fce0007ffe0ff */
        /* <DEDUP_REMOVED lines=48> */
[----:B------:R-:W-:Y:S01]  /*1350*/  IMAD.MOV.U32 R9, RZ, RZ, R15 ;  /* 0x000000ffff097224 */ /* 0x000fe200078e000f */
[----:B------:R-:W-:Y:S02]  /*1360*/  UMOV UR4, URZ ;  /* 0x000000ff00047c82 */ /* 0x000fe40008000000 */
[----:B--2---:R0:W-:Y:S04]  /*1370*/  STG.E desc[UR10][R4.64], R11 ;  /* 0x0000000b04007986 */ /* 0x0041e8000c10190a */
[----:B---3--:R0:W-:Y:S01]  /*1380*/  STG.E desc[UR10][R2.64], R7 ;  /* 0x0000000702007986 */ /* 0x0081e2000c10190a */
[----:B------:R-:W-:-:S07]  /*1390*/  MOV R8, 0x13b0 ;  /* 0x000013b000087802 */ /* 0x000fce0000000f00 */
[----:B0-----:R-:W-:Y:S05]  /*13a0*/  CALL.REL.NOINC `($_Z4sortPii$_Z7heapifyPiii) ;  /* 0x0000000400187944 */ /* 0x001fea0003c00000 */
.L_x_6:
[----:B------:R-:W-:-:S13]  /*13b0*/  ISETP.NE.AND P0, PT, RZ, UR5, PT ;  /* 0x00000005ff007c0c */ /* 0x000fda000bf05270 */
[----:B------:R-:W-:Y:S05]  /*13c0*/  @!P0 EXIT ;  /* 0x000000000000894d */ /* 0x000fea0003800000 */
[----:B------:R-:W1:Y:S01]  /*13d0*/  LDCU UR6, c[0x0][0x388] ;  /* 0x00007100ff0677ac */ /* 0x000e620008000800 */
[----:B------:R-:W-:Y:S02]  /*13e0*/  UISETP.GE.U32.AND UP0, UPT, UR5, 0x4, UPT ;  /* 0x000000040500788c */ /* 0x000fe4000bf06070 */
[----:B-1----:R-:W-:-:S07]  /*13f0*/  ULOP3.LUT UR6, UR6, 0x3, URZ, 0xc0, !UPT ;  /* 0x0000000306067892 */ /* 0x002fce000f8ec0ff */
[----:B------:R-:W-:Y:S05]  /*1400*/  BRA.U !UP0, `(.L_x_7) ;  /* 0x0000000108b47547 */ /* 0x000fea000b800000 */
        /* <DEDUP_REMOVED lines=45> */
.L_x_7:
[----:B------:R-:W-:-:S13]  /*16e0*/  ISETP.NE.AND P0, PT, RZ, UR6, PT ;  /* 0x00000006ff007c0c */ /* 0x000fda000bf05270 */
[----:B------:R-:W-:Y:S05]  /*16f0*/  @!P0 EXIT ;  /* 0x000000000000894d */ /* 0x000fea0003800000 */
[----:B------:R-:W1:Y:S01]  /*1700*/  LDC.64 R6, c[0x0][0x380] ;  /* 0x0000e000ff067b82 */ /* 0x000e620000000a00 */
[----:B------:R-:W-:-:S12]  /*1710*/  UIADD3 UR5, UPT, UPT, -UR6, URZ, URZ ;  /* 0x000000ff06057290 */ /* 0x000fd8000fffe1ff */
.L_x_8:
[----:B------:R-:W2:Y:S01]  /*1720*/  LDC.64 R4, c[0x0][0x380] ;  /* 0x0000e000ff047b82 */ /* 0x000ea20000000a00 */
[----:B0-----:R-:W-:-:S04]  /*1730*/  VIADD R15, R15, 0xffffffff ;  /* 0xffffffff0f0f7836 */ /* 0x001fc80000000000 */
[----:B-1----:R-:W-:-:S05]  /*1740*/  IMAD.WIDE.U32 R2, R15, 0x4, R6 ;  /* 0x000000040f027825 */ /* 0x002fca00078e0006 */
[----:B------:R-:W3:Y:S04]  /*1750*/  LDG.E R13, desc[UR10][R2.64] ;  /* 0x0000000a020d7981 */ /* 0x000ee8000c1e1900 */
[----:B--2---:R-:W2:Y:S01]  /*1760*/  LDG.E R11, desc[UR10][R4.64] ;  /* 0x0000000a040b7981 */ /* 0x004ea2000c1e1900 */
[----:B------:R-:W-:Y:S01]  /*1770*/  UIADD3 UR5, UPT, UPT, UR5, 0x1, URZ ;  /* 0x0000000105057890 */ /* 0x000fe2000fffe0ff */
[----:B------:R-:W-:Y:S01]  /*1780*/  MOV R9, R15 ;  /* 0x0000000f00097202 */ /* 0x000fe20000000f00 */
[----:B------:R-:W-:Y:S02]  /*1790*/  UMOV UR4, URZ ;  /* 0x000000ff00047c82 */ /* 0x000fe40008000000 */
[----:B------:R-:W-:Y:S01]  /*17a0*/  UISETP.NE.AND UP0, UPT, UR5, URZ, UPT ;  /* 0x000000ff0500728c */ /* 0x000fe2000bf05270 */
[----:B---3--:R0:W-:Y:S04]  /*17b0*/  STG.E desc[UR10][R4.64], R13 ;  /* 0x0000000d04007986 */ /* 0x0081e8000c10190a */
[----:B--2---:R0:W-:Y:S01]  /*17c0*/  STG.E desc[UR10][R2.64], R11 ;  /* 0x0000000b02007986 */ /* 0x0041e2000c10190a */
[----:B------:R-:W-:-:S07]  /*17d0*/  MOV R8, 0x17f0 ;  /* 0x000017f000087802 */ /* 0x000fce0000000f00 */
[----:B0-----:R-:W-:Y:S05]  /*17e0*/  CALL.REL.NOINC `($_Z4sortPii$_Z7heapifyPiii) ;  /* 0x0000000000087944 */ /* 0x001fea0003c00000 */
[----:B------:R-:W-:Y:S05]  /*17f0*/  BRA.U UP0, `(.L_x_8) ;  /* 0xfffffffd00c87547 */ /* 0x000fea000b83ffff */
[----:B------:R-:W-:Y:S05]  /*1800*/  EXIT ;  /* 0x000000000000794d */ /* 0x000fea0003800000 */
        .type           $_Z4sortPii$_Z7heapifyPiii,@function
        .size           $_Z4sortPii$_Z7heapifyPiii,(.L_x_11 - $_Z4sortPii$_Z7heapifyPiii)
$_Z4sortPii$_Z7heapifyPiii:
[----:B------:R-:W-:Y:S01]  /*1810*/  IMAD.U32 R14, RZ, RZ, UR4 ;  /* 0x00000004ff0e7e24 */ /* 0x000fe2000f8e00ff */
[----:B------:R-:W0:Y:S01]  /*1820*/  LDCU.64 UR8, c[0x0][0x358] ;  /* 0x00006b00ff0877ac */ /* 0x000e220008000a00 */
[----:B------:R-:W-:-:S07]  /*1830*/  IMAD.U32 R19, RZ, RZ, UR4 ;  /* 0x00000004ff137e24 */ /* 0x000fce000f8e00ff */
.L_x_9:
[C---:B-1----:R-:W-:Y:S01]  /*1840*/  SHF.L.U32 R13, R14.reuse, 0x1, RZ ;  /* 0x000000010e0d7819 */ /* 0x042fe200000006ff */
[----:B------:R-:W-:Y:S02]  /*1850*/  IMAD.U32 R2, RZ, RZ, UR12 ;  /* 0x0000000cff027e24 */ /* 0x000fe4000f8e00ff */
[----:B------:R-:W-:Y:S01]  /*1860*/  IMAD.U32 R3, RZ, RZ, UR13 ;  /* 0x0000000dff037e24 */ /* 0x000fe2000f8e00ff */
[----:B------:R-:W-:Y:S01]  /*1870*/  IADD3 R18, PT, PT, R13, 0x1, RZ ;  /* 0x000000010d127810 */ /* 0x000fe20007ffe0ff */
[----:B------:R-:W-:-:S03]  /*1880*/  IMAD.WIDE R10, R14, 0x4, RZ ;  /* 0x000000040e0a7825 */ /* 0x000fc600078e02ff */
[----:B------:R-:W-:Y:S01]  /*1890*/  ISETP.GE.AND P2, PT, R18, R9, PT ;  /* 0x000000091200720c */ /* 0x000fe20003f46270 */
[----:B------:R-:W-:-:S03]  /*18a0*/  IMAD.WIDE R4, R13, 0x4, R2 ;  /* 0x000000040d047825 */ /* 0x000fc600078e0202 */
[----:B------:R-:W-:-:S05]  /*18b0*/  IADD3 R10, P1, PT, R4, -R10, RZ ;  /* 0x8000000a040a7210 */ /* 0x000fca0007f3e0ff */
[----:B------:R-:W-:-:S04]  /*18c0*/  IMAD.X R11, R5, 0x1, ~R11, P1 ;  /* 0x00000001050b7824 */ /* 0x000fc800008e0e0b */
[----:B0-----:R-:W2:Y:S04]  /*18d0*/  @!P2 LDG.E R12, desc[UR8][R4.64+0x4] ;  /* 0x00000408040ca981 */ /* 0x001ea8000c1e1900 */
[----:B------:R-:W2:Y:S01]  /*18e0*/  @!P2 LDG.E R21, desc[UR8][R10.64] ;  /* 0x000000080a15a981 */ /* 0x000ea2000c1e1900 */
[----:B------:R-:W-:-:S05]  /*18f0*/  VIADD R20, R13, 0x2 ;  /* 0x000000020d147836 */ /* 0x000fca0000000000 */
[----:B------:R-:W-:Y:S02]  /*1900*/  ISETP.GE.AND P1, PT, R20, R9, PT ;  /* 0x000000091400720c */ /* 0x000fe40003f26270 */
[----:B--2---:R-:W-:-:S04]  /*1910*/  @!P2 ISETP.GT.AND P3, PT, R12, R21, PT ;  /* 0x000000150c00a20c */ /* 0x004fc80003f64270 */
[----:B------:R-:W-:-:S07]  /*1920*/  @!P2 SEL R19, R18, R14, P3 ;  /* 0x0000000e1213a207 */ /* 0x000fce0001800000 */
[----:B------:R-:W2:Y:S01]  /*1930*/  @!P1 LDG.E R18, desc[UR8][R4.64+0x8] ;  /* 0x0000080804129981 */ /* 0x000ea2000c1e1900 */
[----:B------:R-:W-:-:S06]  /*1940*/  @!P1 IMAD.WIDE R12, R19, 0x4, R2 ;  /* 0x00000004130c9825 */ /* 0x000fcc00078e0202 */
[----:B------:R-:W2:Y:S01]  /*1950*/  @!P1 LDG.E R13, desc[UR8][R12.64] ;  /* 0x000000080c0d9981 */ /* 0x000ea2000c1e1900 */
[----:B------:R-:W-:Y:S01]  /*1960*/  IMAD.MOV.U32 R21, RZ, RZ, 0x0 ;  /* 0x00000000ff157424 */ /* 0x000fe200078e00ff */
[----:B--2---:R-:W-:-:S04]  /*1970*/  @!P1 ISETP.GT.AND P2, PT, R18, R13, PT ;  /* 0x0000000d1200920c */ /* 0x004fc80003f44270 */
[----:B------:R-:W-:-:S04]  /*1980*/  @!P1 SEL R19, R20, R19, P2 ;  /* 0x0000001314139207 */ /* 0x000fc80001000000 */
[----:B------:R-:W-:Y:S02]  /*1990*/  ISETP.NE.AND P1, PT, R19, R14, PT ;  /* 0x0000000e1300720c */ /* 0x000fe40003f25270 */
[----:B------:R-:W-:-:S11]  /*19a0*/  MOV R20, R8 ;  /* 0x0000000800147202 */ /* 0x000fd60000000f00 */
[----:B------:R-:W-:Y:S05]  /*19b0*/  @!P1 RET.REL.NODEC R20 `(_Z4sortPii) ;  /* 0xffffffe414909950 */ /* 0x000fea0003c3ffff */
[----:B------:R-:W-:Y:S01]  /*19c0*/  IMAD.WIDE R2, R19, 0x4, R2 ;  /* 0x0000000413027825 */ /* 0x000fe200078e0202 */
[----:B------:R-:W2:Y:S04]  /*19d0*/  LDG.E R5, desc[UR8][R10.64] ;  /* 0x000000080a057981 */ /* 0x000ea8000c1e1900 */
[----:B------:R-:W3:Y:S01]  /*19e0*/  LDG.E R13, desc[UR8][R2.64] ;  /* 0x00000008020d7981 */ /* 0x000ee2000c1e1900 */
[----:B------:R-:W-:-:S03]  /*19f0*/  MOV R14, R19 ;  /* 0x00000013000e7202 */ /* 0x000fc60000000f00 */
[----:B---3--:R1:W-:Y:S04]  /*1a00*/  STG.E desc[UR8][R10.64], R13 ;  /* 0x0000000d0a007986 */ /* 0x0083e8000c101908 */
[----:B--2---:R1:W-:Y:S01]  /*1a10*/  STG.E desc[UR8][R2.64], R5 ;  /* 0x0000000502007986 */ /* 0x0043e2000c101908 */
[----:B------:R-:W-:Y:S05]  /*1a20*/  BRA `(.L_x_9) ;  /* 0xfffffffc00847947 */ /* 0x000fea000383ffff */
.L_x_10:
[----:B------:R-:W-:-:S00]  /*1a30*/  BRA `(.L_x_10) ;  /* 0xfffffffc00fc7947 */ /* 0x000fc0000383ffff */
[----:B------:R-:W-:-:S00]  /*1a40*/  NOP ;  /* 0x0000000000007918 */ /* 0x000fc00000000000 */
        /* <DEDUP_REMOVED lines=11> */
.L_x_11:


//--------------------- .nv.shared.reserved.0     --------------------------
	.section	.nv.shared.reserved.0,"aw",@nobits
	.weak		__nv_reservedSMEM_offset_0_alias
	.size		__nv_reservedSMEM_offset_0_alias, 0, 64
	.other		__nv_reservedSMEM_offset_0_alias,@"STO_CUDA_RESERVED_SHARED STV_DEFAULT"
__nv_reservedSMEM_offset_0_alias:
	.zero		0
	.zero		64


//--------------------- .nv.constant0._Z4sortPii  --------------------------
	.section	.nv.constant0._Z4sortPii,"a",@progbits
	.sectionflags	@""
	.align	4
.nv.constant0._Z4sortPii:
	.zero		908


//--------------------- SYMBOLS --------------------------

	.type		.nv.reservedSmem.offset0,@object
	.size		.nv.reservedSmem.offset0,0x4
